//
// Generated by NVIDIA NVVM Compiler
//
// Compiler Build ID: CL-36424714
// Cuda compilation tools, release 13.0, V13.0.88
// Based on NVVM 20.0.0
//

.version 9.0
.target sm_100
.address_size 64

	// .globl	_Z14conv_1D_kernelPfS_S_i

.visible .entry _Z14conv_1D_kernelPfS_S_i(
	.param .u64 .ptr .align 1 _Z14conv_1D_kernelPfS_S_i_param_0,
	.param .u64 .ptr .align 1 _Z14conv_1D_kernelPfS_S_i_param_1,
	.param .u64 .ptr .align 1 _Z14conv_1D_kernelPfS_S_i_param_2,
	.param .u32 _Z14conv_1D_kernelPfS_S_i_param_3
)
{
	.reg .pred 	%p<15>;
	.reg .b32 	%r<15>;
	.reg .b32 	%f<36>;
	.reg .b64 	%rd<19>;

	ld.param.u64 	%rd4, [_Z14conv_1D_kernelPfS_S_i_param_0];
	ld.param.u64 	%rd5, [_Z14conv_1D_kernelPfS_S_i_param_1];
	ld.param.u64 	%rd3, [_Z14conv_1D_kernelPfS_S_i_param_2];
	ld.param.u32 	%r5, [_Z14conv_1D_kernelPfS_S_i_param_3];
	cvta.to.global.u64 	%rd1, %rd5;
	cvta.to.global.u64 	%rd2, %rd4;
	mov.u32 	%r6, %ctaid.x;
	mov.u32 	%r7, %ntid.x;
	mov.u32 	%r8, %tid.x;
	mad.lo.s32 	%r1, %r6, %r7, %r8;
	setp.ge.s32 	%p1, %r1, %r5;
	@%p1 bra 	$L__BB0_12;
	add.s32 	%r2, %r1, -2;
	setp.lt.s32 	%p2, %r1, 2;
	setp.ge.s32 	%p3, %r2, %r5;
	mov.f32 	%f31, 0f00000000;
	or.pred  	%p4, %p2, %p3;
	@%p4 bra 	$L__BB0_3;
	mul.wide.u32 	%rd6, %r2, 4;
	add.s64 	%rd7, %rd2, %rd6;
	ld.global.f32 	%f31, [%rd7];
$L__BB0_3:
	cvt.rzi.s32.f32 	%r9, %f31;
	cvt.rn.f32.s32 	%f17, %r9;
	ld.global.f32 	%f18, [%rd1];
	fma.rn.f32 	%f3, %f18, %f17, 0f00000000;
	setp.lt.s32 	%p5, %r1, 1;
	setp.gt.s32 	%p6, %r1, %r5;
	mov.f32 	%f32, 0f00000000;
	or.pred  	%p7, %p5, %p6;
	@%p7 bra 	$L__BB0_5;
	add.s32 	%r10, %r1, -1;
	mul.wide.u32 	%rd8, %r10, 4;
	add.s64 	%rd9, %rd2, %rd8;
	ld.global.f32 	%f32, [%rd9];
$L__BB0_5:
	cvt.rzi.s32.f32 	%r11, %f32;
	cvt.rn.f32.s32 	%f20, %r11;
	ld.global.f32 	%f21, [%rd1+4];
	fma.rn.f32 	%f6, %f21, %f20, %f3;
	setp.lt.s32 	%p8, %r1, 0;
	mov.f32 	%f33, 0f00000000;
	@%p8 bra 	$L__BB0_7;
	mul.wide.u32 	%rd10, %r1, 4;
	add.s64 	%rd11, %rd2, %rd10;
	ld.global.f32 	%f33, [%rd11];
$L__BB0_7:
	cvt.rzi.s32.f32 	%r12, %f33;
	cvt.rn.f32.s32 	%f23, %r12;
	ld.global.f32 	%f24, [%rd1+8];
	fma.rn.f32 	%f9, %f24, %f23, %f6;
	add.s32 	%r3, %r1, 1;
	setp.lt.s32 	%p9, %r1, -1;
	setp.ge.s32 	%p10, %r3, %r5;
	mov.f32 	%f34, 0f00000000;
	or.pred  	%p11, %p9, %p10;
	@%p11 bra 	$L__BB0_9;
	mul.wide.u32 	%rd12, %r3, 4;
	add.s64 	%rd13, %rd2, %rd12;
	ld.global.f32 	%f34, [%rd13];
$L__BB0_9:
	cvt.rzi.s32.f32 	%r13, %f34;
	cvt.rn.f32.s32 	%f26, %r13;
	ld.global.f32 	%f27, [%rd1+12];
	fma.rn.f32 	%f12, %f27, %f26, %f9;
	add.s32 	%r4, %r1, 2;
	setp.lt.s32 	%p12, %r1, -2;
	setp.ge.s32 	%p13, %r4, %r5;
	mov.f32 	%f35, 0f00000000;
	or.pred  	%p14, %p12, %p13;
	@%p14 bra 	$L__BB0_11;
	mul.wide.u32 	%rd14, %r4, 4;
	add.s64 	%rd15, %rd2, %rd14;
	ld.global.f32 	%f35, [%rd15];
$L__BB0_11:
	cvt.rzi.s32.f32 	%r14, %f35;
	cvt.rn.f32.s32 	%f28, %r14;
	ld.global.f32 	%f29, [%rd1+16];
	fma.rn.f32 	%f30, %f29, %f28, %f12;
	cvta.to.global.u64 	%rd16, %rd3;
	mul.wide.s32 	%rd17, %r1, 4;
	add.s64 	%rd18, %rd16, %rd17;
	st.global.f32 	[%rd18], %f30;
$L__BB0_12:
	ret;

}


// ===== COMPILED SASS (sm_100) =====

	.target	sm_100

	.elftype	@"ET_EXEC"


//--------------------- .note.nv.tkinfo           --------------------------
	.section	.note.nv.tkinfo,"",@"SHT_NOTE"
	.sectionflags	@"SHF_NOTE_NV_TKINFO"
	.tkinfo
        /*0018*/ 	.word	0x00000002
        /*0030*/ 	.string	""
        /*0030*/ 	.string	"ptxas"
        /*0030*/ 	.string	"Cuda compilation tools, release 13.0, V13.0.88"
        /*0030*/ 	.string	"Build cuda_13.0.r13.0/compiler.36424714_0"
        /*0030*/ 	.string	"-arch sm_100 -m 64 "



//--------------------- .note.nv.cuinfo           --------------------------
	.section	.note.nv.cuinfo,"",@"SHT_NOTE"
	.sectionflags	@"SHF_NOTE_NV_CUINFO"
        /*0018*/ 	.short	0x0002
        /*001a*/ 	.short	0x0064
        /*001c*/ 	.short	0x0082
	.zero		2


//--------------------- .nv.info                  --------------------------
	.section	.nv.info,"",@"SHT_CUDA_INFO"
	.align	4


	//----- nvinfo : EIATTR_REGCOUNT
	.align		4
        /*0000*/ 	.byte	0x04, 0x2f
        /*0002*/ 	.short	(.L_1 - .L_0)
	.align		4
.L_0:
        /*0004*/ 	.word	index@(_Z14conv_1D_kernelPfS_S_i)
        /*0008*/ 	.word	0x0000001a


	//----- nvinfo : EIATTR_FRAME_SIZE
	.align		4
.L_1:
        /*000c*/ 	.byte	0x04, 0x11
        /*000e*/ 	.short	(.L_3 - .L_2)
	.align		4
.L_2:
        /*0010*/ 	.word	index@(_Z14conv_1D_kernelPfS_S_i)
        /*0014*/ 	.word	0x00000000


	//----- nvinfo : EIATTR_MIN_STACK_SIZE
	.align		4
.L_3:
        /*0018*/ 	.byte	0x04, 0x12
        /*001a*/ 	.short	(.L_5 - .L_4)
	.align		4
.L_4:
        /*001c*/ 	.word	index@(_Z14conv_1D_kernelPfS_S_i)
        /*0020*/ 	.word	0x00000000
.L_5:


//--------------------- .nv.compat                --------------------------
	.section	.nv.compat,"",@"SHT_CUDA_COMPAT_INFO"
	.align	4
        /*0000*/ 	.byte	0x02, 0x09, 0x00, 0x00, 0x02, 0x02, 0x01, 0x00, 0x02, 0x05, 0x05, 0x00, 0x03, 0x07, 0x01, 0x01
        /*0010*/ 	.byte	0x02, 0x03, 0x00, 0x00, 0x02, 0x06, 0x01, 0x00, 0x04, 0x0b, 0x08, 0x00, 0x09, 0x00, 0x00, 0x00
        /*0020*/ 	.byte	0x00, 0x00, 0x00, 0x00


//--------------------- .nv.info._Z14conv_1D_kernelPfS_S_i --------------------------
	.section	.nv.info._Z14conv_1D_kernelPfS_S_i,"",@"SHT_CUDA_INFO"
	.sectionflags	@""
	.align	4


	//----- nvinfo : EIATTR_CUDA_API_VERSION
	.align		4
        /*0000*/ 	.byte	0x04, 0x37
        /*0002*/ 	.short	(.L_7 - .L_6)
.L_6:
        /*0004*/ 	.word	0x00000082


	//----- nvinfo : EIATTR_KPARAM_INFO
	.align		4
.L_7:
        /*0008*/ 	.byte	0x04, 0x17
        /*000a*/ 	.short	(.L_9 - .L_8)
.L_8:
        /*000c*/ 	.word	0x00000000
        /*0010*/ 	.short	0x0003
        /*0012*/ 	.short	0x0018
        /*0014*/ 	.byte	0x00, 0xf0, 0x11, 0x00


	//----- nvinfo : EIATTR_KPARAM_INFO
	.align		4
.L_9:
        /*0018*/ 	.byte	0x04, 0x17
        /*001a*/ 	.short	(.L_11 - .L_10)
.L_10:
        /*001c*/ 	.word	0x00000000
        /*0020*/ 	.short	0x0002
        /*0022*/ 	.short	0x0010
        /*0024*/ 	.byte	0x00, 0xf5, 0x21, 0x00


	//----- nvinfo : EIATTR_KPARAM_INFO
	.align		4
.L_11:
        /*0028*/ 	.byte	0x04, 0x17
        /*002a*/ 	.short	(.L_13 - .L_12)
.L_12:
        /*002c*/ 	.word	0x00000000
        /*0030*/ 	.short	0x0001
        /*0032*/ 	.short	0x0008
        /*0034*/ 	.byte	0x00, 0xf5, 0x21, 0x00


	//----- nvinfo : EIATTR_KPARAM_INFO
	.align		4
.L_13:
        /*0038*/ 	.byte	0x04, 0x17
        /*003a*/ 	.short	(.L_15 - .L_14)
.L_14:
        /*003c*/ 	.word	0x00000000
        /*0040*/ 	.short	0x0000
        /*0042*/ 	.short	0x0000
        /*0044*/ 	.byte	0x00, 0xf5, 0x21, 0x00


	//----- nvinfo : EIATTR_SPARSE_MMA_MASK
	.align		4
.L_15:
        /*0048*/ 	.byte	0x03, 0x50
        /*004a*/ 	.short	0x0000


	//----- nvinfo : EIATTR_MAXREG_COUNT
	.align		4
        /*004c*/ 	.byte	0x03, 0x1b
        /*004e*/ 	.short	0x00ff


	//----- nvinfo : EIATTR_MERCURY_ISA_VERSION
	.align		4
        /*0050*/ 	.byte	0x03, 0x5f
        /*0052*/ 	.short	0x0101


	//----- nvinfo : EIATTR_VRC_CTA_INIT_COUNT
	.align		4
        /*0054*/ 	.byte	0x02, 0x4a
	.zero		1
	.zero		1


	//----- nvinfo : EIATTR_EXIT_INSTR_OFFSETS
	.align		4
        /*0058*/ 	.byte	0x04, 0x1c
        /*005a*/ 	.short	(.L_17 - .L_16)


	//   ....[0]....
.L_16:
        /*005c*/ 	.word	0x00000070


	//   ....[1]....
        /*0060*/ 	.word	0x00000410


	//----- nvinfo : EIATTR_CBANK_PARAM_SIZE
	.align		4
.L_17:
        /*0064*/ 	.byte	0x03, 0x19
        /*0066*/ 	.short	0x001c


	//----- nvinfo : EIATTR_PARAM_CBANK
	.align		4
        /*0068*/ 	.byte	0x04, 0x0a
        /*006a*/ 	.short	(.L_19 - .L_18)
	.align		4
.L_18:
        /*006c*/ 	.word	index@(.nv.constant0._Z14conv_1D_kernelPfS_S_i)
        /*0070*/ 	.short	0x0380
        /*0072*/ 	.short	0x001c


	//----- nvinfo : EIATTR_SW_WAR
	.align		4
.L_19:
        /*0074*/ 	.byte	0x04, 0x36
        /*0076*/ 	.short	(.L_21 - .L_20)
.L_20:
        /*0078*/ 	.word	0x00000008
.L_21:


//--------------------- .nv.callgraph             --------------------------
	.section	.nv.callgraph,"",@"SHT_CUDA_CALLGRAPH"
	.align	4
	.sectionentsize	8
	.align		4
        /*0000*/ 	.word	0x00000000
	.align		4
        /*0004*/ 	.word	0xffffffff
	.align		4
        /*0008*/ 	.word	0x00000000
	.align		4
        /*000c*/ 	.word	0xfffffffe
	.align		4
        /*0010*/ 	.word	0x00000000
	.align		4
        /*0014*/ 	.word	0xfffffffd
	.align		4
        /*0018*/ 	.word	0x00000000
	.align		4
        /*001c*/ 	.word	0xfffffffc


//--------------------- .text._Z14conv_1D_kernelPfS_S_i --------------------------
	.section	.text._Z14conv_1D_kernelPfS_S_i,"ax",@progbits
	.align	128
        .global         _Z14conv_1D_kernelPfS_S_i
        .type           _Z14conv_1D_kernelPfS_S_i,@function
        .size           _Z14conv_1D_kernelPfS_S_i,(.L_x_1 - _Z14conv_1D_kernelPfS_S_i)
        .other          _Z14conv_1D_kernelPfS_S_i,@"STO_CUDA_ENTRY STV_DEFAULT"
_Z14conv_1D_kernelPfS_S_i:
.text._Z14conv_1D_kernelPfS_S_i:
[----:B------:R-:W-:Y:S01]  /*0000*/  LDC R1, c[0x0][0x37c] ;  /* 0x0000df00ff017b82 */ /* 0x000fe20000000800 */
[----:B------:R-:W0:Y:S07]  /*0010*/  S2R R3, SR_TID.X ;  /* 0x0000000000037919 */ /* 0x000e2e0000002100 */
[----:B------:R-:W0:Y:S01]  /*0020*/  S2UR UR4, SR_CTAID.X ;  /* 0x00000000000479c3 */ /* 0x000e220000002500 */
[----:B------:R-:W1:Y:S07]  /*0030*/  LDCU UR6, c[0x0][0x398] ;  /* 0x00007300ff0677ac */ /* 0x000e6e0008000800 */
[----:B------:R-:W0:Y:S02]  /*0040*/  LDC R2, c[0x0][0x360] ;  /* 0x0000d800ff027b82 */ /* 0x000e240000000800 */
[----:B0-----:R-:W-:-:S05]  /*0050*/  IMAD R2, R2, UR4, R3 ;  /* 0x0000000402027c24 */ /* 0x001fca000f8e0203 */
[----:B-1----:R-:W-:-:S13]  /*0060*/  ISETP.GE.AND P0, PT, R2, UR6, PT ;  /* 0x0000000602007c0c */ /* 0x002fda000bf06270 */
[----:B------:R-:W-:Y:S05]  /*0070*/  @P0 EXIT ;  /* 0x000000000000094d */ /* 0x000fea0003800000 */
[C---:B------:R-:W-:Y:S01]  /*0080*/  VIADD R3, R2.reuse, 0xfffffffe ;  /* 0xfffffffe02037836 */ /* 0x040fe20000000000 */
[C---:B------:R-:W-:Y:S01]  /*0090*/  ISETP.GT.AND P1, PT, R2.reuse, UR6, PT ;  /* 0x0000000602007c0c */ /* 0x040fe2000bf24270 */
[C---:B------:R-:W-:Y:S01]  /*00a0*/  VIADD R19, R2.reuse, 0x1 ;  /* 0x0000000102137836 */ /* 0x040fe20000000000 */
[C---:B------:R-:W-:Y:S01]  /*00b0*/  ISETP.GE.AND P3, PT, R2.reuse, RZ, PT ;  /* 0x000000ff0200720c */ /* 0x040fe20003f66270 */
[----:B------:R-:W0:Y:S01]  /*00c0*/  LDCU.64 UR4, c[0x0][0x358] ;  /* 0x00006b00ff0477ac */ /* 0x000e220008000a00 */
[----:B------:R-:W-:Y:S02]  /*00d0*/  ISETP.GE.AND P0, PT, R3, UR6, PT ;  /* 0x0000000603007c0c */ /* 0x000fe4000bf06270 */
[----:B------:R-:W-:Y:S02]  /*00e0*/  CS2R R12, SRZ ;  /* 0x00000000000c7805 */ /* 0x000fe4000001ff00 */
[C---:B------:R-:W-:Y:S02]  /*00f0*/  ISETP.LT.OR P1, PT, R2.reuse, 0x1, P1 ;  /* 0x000000010200780c */ /* 0x040fe40000f21670 */
[----:B------:R-:W-:-:S02]  /*0100*/  ISETP.LT.OR P0, PT, R2, 0x2, P0 ;  /* 0x000000020200780c */ /* 0x000fc40000701670 */
[----:B------:R-:W-:Y:S02]  /*0110*/  ISETP.GE.AND P2, PT, R19, UR6, PT ;  /* 0x0000000613007c0c */ /* 0x000fe4000bf46270 */
[C---:B------:R-:W-:Y:S02]  /*0120*/  IADD3 R21, PT, PT, R2.reuse, 0x2, RZ ;  /* 0x0000000202157810 */ /* 0x040fe40007ffe0ff */
[----:B------:R-:W-:Y:S01]  /*0130*/  ISETP.LT.OR P2, PT, R2, -0x1, P2 ;  /* 0xffffffff0200780c */ /* 0x000fe20001741670 */
[----:B------:R-:W1:Y:S01]  /*0140*/  @P3 LDC.64 R16, c[0x0][0x380] ;  /* 0x0000e000ff103b82 */ /* 0x000e620000000a00 */
[----:B------:R-:W-:-:S03]  /*0150*/  ISETP.GE.AND P4, PT, R21, UR6, PT ;  /* 0x0000000615007c0c */ /* 0x000fc6000bf86270 */
[C---:B------:R-:W-:Y:S01]  /*0160*/  @!P1 VIADD R9, R2.reuse, 0xffffffff ;  /* 0xffffffff02099836 */ /* 0x040fe20000000000 */
[----:B------:R-:W-:-:S03]  /*0170*/  ISETP.LT.OR P4, PT, R2, -0x2, P4 ;  /* 0xfffffffe0200780c */ /* 0x000fc60002781670 */
[----:B------:R-:W2:Y:S08]  /*0180*/  @!P0 LDC.64 R10, c[0x0][0x380] ;  /* 0x0000e000ff0a8b82 */ /* 0x000eb00000000a00 */
[----:B------:R-:W3:Y:S08]  /*0190*/  @!P1 LDC.64 R14, c[0x0][0x380] ;  /* 0x0000e000ff0e9b82 */ /* 0x000ef00000000a00 */
[----:B------:R-:W4:Y:S01]  /*01a0*/  @!P2 LDC.64 R6, c[0x0][0x380] ;  /* 0x0000e000ff06ab82 */ /* 0x000f220000000a00 */
[----:B-1----:R-:W-:-:S04]  /*01b0*/  @P3 IMAD.WIDE.U32 R16, R2, 0x4, R16 ;  /* 0x0000000402103825 */ /* 0x002fc800078e0010 */
[----:B------:R-:W-:Y:S01]  /*01c0*/  IMAD.MOV.U32 R20, RZ, RZ, RZ ;  /* 0x000000ffff147224 */ /* 0x000fe200078e00ff */
[----:B0-----:R-:W5:Y:S02]  /*01d0*/  @P3 LDG.E R12, desc[UR4][R16.64] ;  /* 0x00000004100c3981 */ /* 0x001f64000c1e1900 */
[----:B------:R-:W0:Y:S01]  /*01e0*/  @!P4 LDC.64 R4, c[0x0][0x380] ;  /* 0x0000e000ff04cb82 */ /* 0x000e220000000a00 */
[----:B--2---:R-:W-:-:S04]  /*01f0*/  @!P0 IMAD.WIDE.U32 R10, R3, 0x4, R10 ;  /* 0x00000004030a8825 */ /* 0x004fc800078e000a */
[----:B------:R-:W-:Y:S01]  /*0200*/  HFMA2 R3, -RZ, RZ, 0, 0 ;  /* 0x00000000ff037431 */ /* 0x000fe200000001ff */
[----:B------:R-:W2:Y:S01]  /*0210*/  @!P0 LDG.E R13, desc[UR4][R10.64] ;  /* 0x000000040a0d8981 */ /* 0x000ea2000c1e1900 */
[----:B---3--:R-:W-:Y:S02]  /*0220*/  @!P1 IMAD.WIDE.U32 R14, R9, 0x4, R14 ;  /* 0x00000004090e9825 */ /* 0x008fe400078e000e */
[----:B------:R-:W1:Y:S03]  /*0230*/  LDC.64 R8, c[0x0][0x388] ;  /* 0x0000e200ff087b82 */ /* 0x000e660000000a00 */
[----:B------:R-:W3:Y:S01]  /*0240*/  @!P1 LDG.E R3, desc[UR4][R14.64] ;  /* 0x000000040e039981 */ /* 0x000ee2000c1e1900 */
[----:B----4-:R-:W-:Y:S01]  /*0250*/  @!P2 IMAD.WIDE.U32 R6, R19, 0x4, R6 ;  /* 0x000000041306a825 */ /* 0x010fe200078e0006 */
[----:B------:R-:W-:-:S04]  /*0260*/  MOV R22, RZ ;  /* 0x000000ff00167202 */ /* 0x000fc80000000f00 */
[----:B------:R-:W4:Y:S01]  /*0270*/  @!P2 LDG.E R20, desc[UR4][R6.64] ;  /* 0x000000040614a981 */ /* 0x000f22000c1e1900 */
[----:B0-----:R-:W-:Y:S02]  /*0280*/  @!P4 IMAD.WIDE.U32 R18, R21, 0x4, R4 ;  /* 0x000000041512c825 */ /* 0x001fe400078e0004 */
[----:B------:R-:W0:Y:S03]  /*0290*/  LDC.64 R4, c[0x0][0x390] ;  /* 0x0000e400ff047b82 */ /* 0x000e260000000a00 */
[----:B------:R-:W4:Y:S04]  /*02a0*/  @!P4 LDG.E R22, desc[UR4][R18.64] ;  /* 0x000000041216c981 */ /* 0x000f28000c1e1900 */
[----:B-1----:R-:W4:Y:S04]  /*02b0*/  LDG.E R21, desc[UR4][R8.64] ;  /* 0x0000000408157981 */ /* 0x002f28000c1e1900 */
[----:B------:R-:W4:Y:S04]  /*02c0*/  LDG.E R23, desc[UR4][R8.64+0x4] ;  /* 0x0000040408177981 */ /* 0x000f28000c1e1900 */
[----:B------:R-:W4:Y:S04]  /*02d0*/  LDG.E R17, desc[UR4][R8.64+0x8] ;  /* 0x0000080408117981 */ /* 0x000f28000c1e1900 */
[----:B------:R-:W4:Y:S04]  /*02e0*/  LDG.E R11, desc[UR4][R8.64+0xc] ;  /* 0x00000c04080b7981 */ /* 0x000f28000c1e1900 */
[----:B------:R-:W4:Y:S01]  /*02f0*/  LDG.E R15, desc[UR4][R8.64+0x10] ;  /* 0x00001004080f7981 */ /* 0x000f22000c1e1900 */
[----:B0-----:R-:W-:Y:S01]  /*0300*/  IMAD.WIDE R4, R2, 0x4, R4 ;  /* 0x0000000402047825 */ /* 0x001fe200078e0204 */
[----:B-----5:R-:W-:Y:S08]  /*0310*/  F2I.TRUNC.NTZ R12, R12 ;  /* 0x0000000c000c7305 */ /* 0x020ff0000020f100 */
[----:B--2---:R-:W0:Y:S08]  /*0320*/  F2I.TRUNC.NTZ R0, R13 ;  /* 0x0000000d00007305 */ /* 0x004e30000020f100 */
[----:B---3--:R-:W1:Y:S08]  /*0330*/  F2I.TRUNC.NTZ R3, R3 ;  /* 0x0000000300037305 */ /* 0x008e70000020f100 */
[----:B----4-:R-:W2:Y:S01]  /*0340*/  F2I.TRUNC.NTZ R20, R20 ;  /* 0x0000001400147305 */ /* 0x010ea2000020f100 */
[----:B0-----:R-:W-:-:S07]  /*0350*/  I2FP.F32.S32 R0, R0 ;  /* 0x0000000000007245 */ /* 0x001fce0000201400 */
[----:B------:R-:W0:Y:S01]  /*0360*/  F2I.TRUNC.NTZ R22, R22 ;  /* 0x0000001600167305 */ /* 0x000e22000020f100 */
[----:B-1----:R-:W-:Y:S01]  /*0370*/  I2FP.F32.S32 R6, R3 ;  /* 0x0000000300067245 */ /* 0x002fe20000201400 */
[----:B------:R-:W-:Y:S01]  /*0380*/  FFMA R21, R0, R21, RZ ;  /* 0x0000001500157223 */ /* 0x000fe200000000ff */
[----:B------:R-:W-:-:S03]  /*0390*/  I2FP.F32.S32 R0, R12 ;  /* 0x0000000c00007245 */ /* 0x000fc60000201400 */
[----:B------:R-:W-:Y:S01]  /*03a0*/  FFMA R21, R6, R23, R21 ;  /* 0x0000001706157223 */ /* 0x000fe20000000015 */
[----:B--2---:R-:W-:-:S03]  /*03b0*/  I2FP.F32.S32 R6, R20 ;  /* 0x0000001400067245 */ /* 0x004fc60000201400 */
[----:B------:R-:W-:Y:S01]  /*03c0*/  FFMA R17, R0, R17, R21 ;  /* 0x0000001100117223 */ /* 0x000fe20000000015 */
[----:B0-----:R-:W-:-:S03]  /*03d0*/  I2FP.F32.S32 R0, R22 ;  /* 0x0000001600007245 */ /* 0x001fc60000201400 */
[----:B------:R-:W-:-:S04]  /*03e0*/  FFMA R11, R6, R11, R17 ;  /* 0x0000000b060b7223 */ /* 0x000fc80000000011 */
[----:B------:R-:W-:-:S05]  /*03f0*/  FFMA R15, R0, R15, R11 ;  /* 0x0000000f000f7223 */ /* 0x000fca000000000b */
[----:B------:R-:W-:Y:S01]  /*0400*/  STG.E desc[UR4][R4.64], R15 ;  /* 0x0000000f04007986 */ /* 0x000fe2000c101904 */
[----:B------:R-:W-:Y:S05]  /*0410*/  EXIT ;  /* 0x000000000000794d */ /* 0x000fea0003800000 */
.L_x_0:
[----:B------:R-:W-:-:S00]  /*0420*/  BRA `(.L_x_0) ;  /* 0xfffffffc00fc7947 */ /* 0x000fc0000383ffff */
[----:B------:R-:W-:-:S00]  /*0430*/  NOP ;  /* 0x0000000000007918 */ /* 0x000fc00000000000 */
        /* <DEDUP_REMOVED lines=12> */
.L_x_1:


//--------------------- .nv.shared.reserved.0     --------------------------
	.section	.nv.shared.reserved.0,"aw",@nobits
	.weak		__nv_reservedSMEM_offset_0_alias
	.size		__nv_reservedSMEM_offset_0_alias, 0, 64
	.other		__nv_reservedSMEM_offset_0_alias,@"STO_CUDA_RESERVED_SHARED STV_DEFAULT"
__nv_reservedSMEM_offset_0_alias:
	.zero		0
	.zero		64


//--------------------- .nv.constant0._Z14conv_1D_kernelPfS_S_i --------------------------
	.section	.nv.constant0._Z14conv_1D_kernelPfS_S_i,"a",@progbits
	.sectionflags	@""
	.align	4
.nv.constant0._Z14conv_1D_kernelPfS_S_i:
	.zero		924


//--------------------- SYMBOLS --------------------------

	.type		.nv.reservedSmem.offset0,@object
	.size		.nv.reservedSmem.offset0,0x4
